//
// Generated by NVIDIA NVVM Compiler
//
// Compiler Build ID: CL-36424714
// Cuda compilation tools, release 13.0, V13.0.88
// Based on NVVM 20.0.0
//

.version 9.0
.target sm_100
.address_size 64

	// .globl	_Z11prime_checkPmm

.visible .entry _Z11prime_checkPmm(
	.param .u64 .ptr .align 1 _Z11prime_checkPmm_param_0,
	.param .u64 _Z11prime_checkPmm_param_1
)
{
	.reg .pred 	%p<15>;
	.reg .b32 	%r<10>;
	.reg .b32 	%f<4>;
	.reg .b64 	%rd<28>;

	ld.param.u64 	%rd13, [_Z11prime_checkPmm_param_0];
	ld.param.u64 	%rd14, [_Z11prime_checkPmm_param_1];
	mov.u32 	%r2, %tid.x;
	mov.u32 	%r3, %ctaid.x;
	mov.u32 	%r1, %ntid.x;
	mad.lo.s32 	%r4, %r3, %r1, %r2;
	cvt.s64.s32 	%rd25, %r4;
	setp.le.u64 	%p1, %rd14, %rd25;
	@%p1 bra 	$L__BB0_13;
	mov.u32 	%r5, %nctaid.x;
	mul.lo.s32 	%r6, %r1, %r5;
	cvt.s64.s32 	%rd2, %r6;
	cvta.to.global.u64 	%rd3, %rd13;
$L__BB0_2:
	shl.b64 	%rd15, %rd25, 3;
	add.s64 	%rd5, %rd3, %rd15;
	ld.global.u64 	%rd6, [%rd5];
	and.b64  	%rd16, %rd6, 1;
	setp.eq.b64 	%p2, %rd16, 1;
	not.pred 	%p3, %p2;
	mul.lo.s64 	%rd17, %rd6, -6148914691236517205;
	setp.lt.u64 	%p4, %rd17, 6148914691236517206;
	or.pred  	%p5, %p3, %p4;
	mul.lo.s64 	%rd18, %rd6, -3689348814741910323;
	setp.lt.u64 	%p6, %rd18, 3689348814741910324;
	or.pred  	%p7, %p5, %p6;
	mul.lo.s64 	%rd19, %rd6, 7905747460161236407;
	setp.lt.u64 	%p8, %rd19, 2635249153387078803;
	or.pred  	%p9, %p7, %p8;
	@%p9 bra 	$L__BB0_5;
	cvt.rn.f32.u64 	%f2, %rd25;
	sqrt.rn.f32 	%f1, %f2;
	setp.leu.f32 	%p10, %f1, 0f40000000;
	@%p10 bra 	$L__BB0_12;
	mov.b64 	%rd26, 2;
	cvt.u32.u64 	%r8, %rd6;
	bra.uni 	$L__BB0_7;
$L__BB0_5:
	mov.b64 	%rd24, 0;
	st.global.u64 	[%rd5], %rd24;
	bra.uni 	$L__BB0_12;
$L__BB0_6:
	add.s64 	%rd26, %rd26, 1;
	cvt.rn.f32.u64 	%f3, %rd26;
	setp.leu.f32 	%p13, %f1, %f3;
	@%p13 bra 	$L__BB0_12;
$L__BB0_7:
	or.b64  	%rd21, %rd6, %rd26;
	and.b64  	%rd22, %rd21, -4294967296;
	setp.ne.s64 	%p11, %rd22, 0;
	@%p11 bra 	$L__BB0_9;
	cvt.u32.u64 	%r7, %rd26;
	rem.u32 	%r9, %r8, %r7;
	cvt.u64.u32 	%rd27, %r9;
	bra.uni 	$L__BB0_10;
$L__BB0_9:
	rem.u64 	%rd27, %rd6, %rd26;
$L__BB0_10:
	setp.ne.s64 	%p12, %rd27, 0;
	@%p12 bra 	$L__BB0_6;
	mov.b64 	%rd23, 0;
	st.global.u64 	[%rd5], %rd23;
$L__BB0_12:
	add.s64 	%rd25, %rd25, %rd2;
	setp.lt.u64 	%p14, %rd25, %rd14;
	@%p14 bra 	$L__BB0_2;
$L__BB0_13:
	ret;

}


// ===== COMPILED SASS (sm_100) =====

	.target	sm_100

	.elftype	@"ET_EXEC"


//--------------------- .note.nv.tkinfo           --------------------------
	.section	.note.nv.tkinfo,"",@"SHT_NOTE"
	.sectionflags	@"SHF_NOTE_NV_TKINFO"
	.tkinfo
        /*0018*/ 	.word	0x00000002
        /*0030*/ 	.string	""
        /*0030*/ 	.string	"ptxas"
        /*0030*/ 	.string	"Cuda compilation tools, release 13.0, V13.0.88"
        /*0030*/ 	.string	"Build cuda_13.0.r13.0/compiler.36424714_0"
        /*0030*/ 	.string	"-arch sm_100 -m 64 "



//--------------------- .note.nv.cuinfo           --------------------------
	.section	.note.nv.cuinfo,"",@"SHT_NOTE"
	.sectionflags	@"SHF_NOTE_NV_CUINFO"
        /*0018*/ 	.short	0x0002
        /*001a*/ 	.short	0x0064
        /*001c*/ 	.short	0x0082
	.zero		2


//--------------------- .nv.info                  --------------------------
	.section	.nv.info,"",@"SHT_CUDA_INFO"
	.align	4


	//----- nvinfo : EIATTR_REGCOUNT
	.align		4
        /*0000*/ 	.byte	0x04, 0x2f
        /*0002*/ 	.short	(.L_1 - .L_0)
	.align		4
.L_0:
        /*0004*/ 	.word	index@(_Z11prime_checkPmm)
        /*0008*/ 	.word	0x00000018


	//----- nvinfo : EIATTR_FRAME_SIZE
	.align		4
.L_1:
        /*000c*/ 	.byte	0x04, 0x11
        /*000e*/ 	.short	(.L_3 - .L_2)
	.align		4
.L_2:
        /*0010*/ 	.word	index@($__internal_1_$__cuda_sm20_sqrt_rn_f32_slowpath)
        /*0014*/ 	.word	0x00000000


	//----- nvinfo : EIATTR_FRAME_SIZE
	.align		4
.L_3:
        /*0018*/ 	.byte	0x04, 0x11
        /*001a*/ 	.short	(.L_5 - .L_4)
	.align		4
.L_4:
        /*001c*/ 	.word	index@($__internal_0_$__cuda_sm20_rem_u64)
        /*0020*/ 	.word	0x00000000


	//----- nvinfo : EIATTR_FRAME_SIZE
	.align		4
.L_5:
        /*0024*/ 	.byte	0x04, 0x11
        /*0026*/ 	.short	(.L_7 - .L_6)
	.align		4
.L_6:
        /*0028*/ 	.word	index@(_Z11prime_checkPmm)
        /*002c*/ 	.word	0x00000000


	//----- nvinfo : EIATTR_MIN_STACK_SIZE
	.align		4
.L_7:
        /*0030*/ 	.byte	0x04, 0x12
        /*0032*/ 	.short	(.L_9 - .L_8)
	.align		4
.L_8:
        /*0034*/ 	.word	index@(_Z11prime_checkPmm)
        /*0038*/ 	.word	0x00000000
.L_9:


//--------------------- .nv.compat                --------------------------
	.section	.nv.compat,"",@"SHT_CUDA_COMPAT_INFO"
	.align	4
        /*0000*/ 	.byte	0x02, 0x09, 0x00, 0x00, 0x02, 0x02, 0x01, 0x00, 0x02, 0x05, 0x05, 0x00, 0x03, 0x07, 0x01, 0x01
        /*0010*/ 	.byte	0x02, 0x03, 0x00, 0x00, 0x02, 0x06, 0x01, 0x00, 0x04, 0x0b, 0x08, 0x00, 0x01, 0x00, 0x00, 0x00
        /*0020*/ 	.byte	0x00, 0x00, 0x00, 0x00


//--------------------- .nv.info._Z11prime_checkPmm --------------------------
	.section	.nv.info._Z11prime_checkPmm,"",@"SHT_CUDA_INFO"
	.sectionflags	@""
	.align	4


	//----- nvinfo : EIATTR_CUDA_API_VERSION
	.align		4
        /*0000*/ 	.byte	0x04, 0x37
        /*0002*/ 	.short	(.L_11 - .L_10)
.L_10:
        /*0004*/ 	.word	0x00000082


	//----- nvinfo : EIATTR_KPARAM_INFO
	.align		4
.L_11:
        /*0008*/ 	.byte	0x04, 0x17
        /*000a*/ 	.short	(.L_13 - .L_12)
.L_12:
        /*000c*/ 	.word	0x00000000
        /*0010*/ 	.short	0x0001
        /*0012*/ 	.short	0x0008
        /*0014*/ 	.byte	0x00, 0xf0, 0x21, 0x00


	//----- nvinfo : EIATTR_KPARAM_INFO
	.align		4
.L_13:
        /*0018*/ 	.byte	0x04, 0x17
        /*001a*/ 	.short	(.L_15 - .L_14)
.L_14:
        /*001c*/ 	.word	0x00000000
        /*0020*/ 	.short	0x0000
        /*0022*/ 	.short	0x0000
        /*0024*/ 	.byte	0x00, 0xf5, 0x21, 0x00


	//----- nvinfo : EIATTR_SPARSE_MMA_MASK
	.align		4
.L_15:
        /*0028*/ 	.byte	0x03, 0x50
        /*002a*/ 	.short	0x0000


	//----- nvinfo : EIATTR_MAXREG_COUNT
	.align		4
        /*002c*/ 	.byte	0x03, 0x1b
        /*002e*/ 	.short	0x00ff


	//----- nvinfo : EIATTR_MERCURY_ISA_VERSION
	.align		4
        /*0030*/ 	.byte	0x03, 0x5f
        /*0032*/ 	.short	0x0101


	//----- nvinfo : EIATTR_VRC_CTA_INIT_COUNT
	.align		4
        /*0034*/ 	.byte	0x02, 0x4a
	.zero		1
	.zero		1


	//----- nvinfo : EIATTR_EXIT_INSTR_OFFSETS
	.align		4
        /*0038*/ 	.byte	0x04, 0x1c
        /*003a*/ 	.short	(.L_17 - .L_16)


	//   ....[0]....
.L_16:
        /*003c*/ 	.word	0x00000090


	//   ....[1]....
        /*0040*/ 	.word	0x00000690


	//----- nvinfo : EIATTR_CRS_STACK_SIZE
	.align		4
.L_17:
        /*0044*/ 	.byte	0x04, 0x1e
        /*0046*/ 	.short	(.L_19 - .L_18)
.L_18:
        /*0048*/ 	.word	0x00000000


	//----- nvinfo : EIATTR_CBANK_PARAM_SIZE
	.align		4
.L_19:
        /*004c*/ 	.byte	0x03, 0x19
        /*004e*/ 	.short	0x0010


	//----- nvinfo : EIATTR_PARAM_CBANK
	.align		4
        /*0050*/ 	.byte	0x04, 0x0a
        /*0052*/ 	.short	(.L_21 - .L_20)
	.align		4
.L_20:
        /*0054*/ 	.word	index@(.nv.constant0._Z11prime_checkPmm)
        /*0058*/ 	.short	0x0380
        /*005a*/ 	.short	0x0010


	//----- nvinfo : EIATTR_SW_WAR
	.align		4
.L_21:
        /*005c*/ 	.byte	0x04, 0x36
        /*005e*/ 	.short	(.L_23 - .L_22)
.L_22:
        /*0060*/ 	.word	0x00000008
.L_23:


//--------------------- .nv.callgraph             --------------------------
	.section	.nv.callgraph,"",@"SHT_CUDA_CALLGRAPH"
	.align	4
	.sectionentsize	8
	.align		4
        /*0000*/ 	.word	0x00000000
	.align		4
        /*0004*/ 	.word	0xffffffff
	.align		4
        /*0008*/ 	.word	0x00000000
	.align		4
        /*000c*/ 	.word	0xfffffffe
	.align		4
        /*0010*/ 	.word	0x00000000
	.align		4
        /*0014*/ 	.word	0xfffffffd
	.align		4
        /*0018*/ 	.word	0x00000000
	.align		4
        /*001c*/ 	.word	0xfffffffc


//--------------------- .text._Z11prime_checkPmm  --------------------------
	.section	.text._Z11prime_checkPmm,"ax",@progbits
	.align	128
        .global         _Z11prime_checkPmm
        .type           _Z11prime_checkPmm,@function
        .size           _Z11prime_checkPmm,(.L_x_15 - _Z11prime_checkPmm)
        .other          _Z11prime_checkPmm,@"STO_CUDA_ENTRY STV_DEFAULT"
_Z11prime_checkPmm:
.text._Z11prime_checkPmm:
[----:B------:R-:W-:Y:S01]  /*0000*/  LDC R1, c[0x0][0x37c] ;  /* 0x0000df00ff017b82 */ /* 0x000fe20000000800 */
[----:B------:R-:W0:Y:S07]  /*0010*/  S2R R8, SR_TID.X ;  /* 0x0000000000087919 */ /* 0x000e2e0000002100 */
[----:B------:R-:W0:Y:S01]  /*0020*/  S2UR UR4, SR_CTAID.X ;  /* 0x00000000000479c3 */ /* 0x000e220000002500 */
[----:B------:R-:W1:Y:S07]  /*0030*/  LDCU.64 UR6, c[0x0][0x388] ;  /* 0x00007100ff0677ac */ /* 0x000e6e0008000a00 */
[----:B------:R-:W0:Y:S02]  /*0040*/  LDC R3, c[0x0][0x360] ;  /* 0x0000d800ff037b82 */ /* 0x000e240000000800 */
[----:B0-----:R-:W-:-:S05]  /*0050*/  IMAD R8, R3, UR4, R8 ;  /* 0x0000000403087c24 */ /* 0x001fca000f8e0208 */
[----:B-1----:R-:W-:Y:S02]  /*0060*/  ISETP.GE.U32.AND P0, PT, R8, UR6, PT ;  /* 0x0000000608007c0c */ /* 0x002fe4000bf06070 */
[----:B------:R-:W-:-:S04]  /*0070*/  SHF.R.S32.HI R9, RZ, 0x1f, R8 ;  /* 0x0000001fff097819 */ /* 0x000fc80000011408 */
[----:B------:R-:W-:-:S13]  /*0080*/  ISETP.GE.U32.AND.EX P0, PT, R9, UR7, PT, P0 ;  /* 0x0000000709007c0c */ /* 0x000fda000bf06100 */
[----:B------:R-:W-:Y:S05]  /*0090*/  @P0 EXIT ;  /* 0x000000000000094d */ /* 0x000fea0003800000 */
[----:B------:R-:W0:Y:S01]  /*00a0*/  LDCU UR4, c[0x0][0x370] ;  /* 0x00006e00ff0477ac */ /* 0x000e220008000800 */
[----:B------:R-:W1:Y:S01]  /*00b0*/  LDCU.64 UR6, c[0x0][0x358] ;  /* 0x00006b00ff0677ac */ /* 0x000e620008000a00 */
[----:B0-----:R-:W-:-:S07]  /*00c0*/  IMAD R10, R3, UR4, RZ ;  /* 0x00000004030a7c24 */ /* 0x001fce000f8e02ff */
.L_x_11:
[----:B0-----:R-:W0:Y:S02]  /*00d0*/  LDCU.64 UR4, c[0x0][0x380] ;  /* 0x00007000ff0477ac */ /* 0x001e240008000a00 */
[----:B01----:R-:W-:-:S04]  /*00e0*/  LEA R2, P0, R8, UR4, 0x3 ;  /* 0x0000000408027c11 */ /* 0x003fc8000f8018ff */
[----:B------:R-:W-:-:S05]  /*00f0*/  LEA.HI.X R3, R8, UR5, R9, 0x3, P0 ;  /* 0x0000000508037c11 */ /* 0x000fca00080f1c09 */
[----:B-1----:R-:W2:Y:S01]  /*0100*/  LDG.E.64 R4, desc[UR6][R2.64] ;  /* 0x0000000602047981 */ /* 0x002ea2000c1e1b00 */
[----:B------:R-:W-:Y:S01]  /*0110*/  BSSY.RECONVERGENT B0, `(.L_x_0) ;  /* 0x0000051000007945 */ /* 0x000fe20003800200 */
[----:B--2---:R-:W-:Y:S01]  /*0120*/  IMAD R11, R5, -0x55555555, RZ ;  /* 0xaaaaaaab050b7824 */ /* 0x004fe200078e02ff */
[C---:B------:R-:W-:Y:S01]  /*0130*/  LOP3.LUT R0, R4.reuse, 0x1, RZ, 0xc0, !PT ;  /* 0x0000000104007812 */ /* 0x040fe200078ec0ff */
[----:B------:R-:W-:-:S03]  /*0140*/  IMAD.WIDE.U32 R6, R4, -0x55555555, RZ ;  /* 0xaaaaaaab04067825 */ /* 0x000fc600078e00ff */
[----:B------:R-:W-:Y:S01]  /*0150*/  ISETP.NE.U32.AND P1, PT, R0, 0x1, PT ;  /* 0x000000010000780c */ /* 0x000fe20003f25070 */
[----:B------:R-:W-:Y:S01]  /*0160*/  IMAD R11, R4, -0x55555556, R11 ;  /* 0xaaaaaaaa040b7824 */ /* 0x000fe200078e020b */
[----:B------:R-:W-:Y:S01]  /*0170*/  ISETP.GE.U32.AND P2, PT, R6, 0x55555556, PT ;  /* 0x555555560600780c */ /* 0x000fe20003f46070 */
[----:B------:R-:W-:Y:S02]  /*0180*/  IMAD R13, R5, -0x33333333, RZ ;  /* 0xcccccccd050d7824 */ /* 0x000fe400078e02ff */
[----:B------:R-:W-:Y:S02]  /*0190*/  IMAD.IADD R0, R7, 0x1, R11 ;  /* 0x0000000107007824 */ /* 0x000fe400078e020b */
[----:B------:R-:W-:-:S03]  /*01a0*/  IMAD.WIDE.U32 R6, R4, -0x33333333, RZ ;  /* 0xcccccccd04067825 */ /* 0x000fc600078e00ff */
[----:B------:R-:W-:Y:S01]  /*01b0*/  ISETP.GE.U32.AND.EX P2, PT, R0, 0x55555555, PT, P2 ;  /* 0x555555550000780c */ /* 0x000fe20003f46120 */
[----:B------:R-:W-:Y:S01]  /*01c0*/  IMAD R15, R5, -0x49249249, RZ ;  /* 0xb6db6db7050f7824 */ /* 0x000fe200078e02ff */
[----:B------:R-:W-:Y:S01]  /*01d0*/  ISETP.LT.U32.AND P0, PT, R6, 0x33333334, PT ;  /* 0x333333340600780c */ /* 0x000fe20003f01070 */
[C---:B------:R-:W-:Y:S01]  /*01e0*/  IMAD R11, R4.reuse, -0x33333334, R13 ;  /* 0xcccccccc040b7824 */ /* 0x040fe200078e020d */
[----:B------:R-:W-:Y:S01]  /*01f0*/  ISETP.NE.U32.OR.EX P2, PT, RZ, RZ, !P2, P1 ;  /* 0x000000ffff00720c */ /* 0x000fe20005745510 */
[----:B------:R-:W-:-:S04]  /*0200*/  IMAD.WIDE.U32 R12, R4, -0x49249249, RZ ;  /* 0xb6db6db7040c7825 */ /* 0x000fc800078e00ff */
[----:B------:R-:W-:Y:S01]  /*0210*/  IMAD R15, R4, 0x6db6db6d, R15 ;  /* 0x6db6db6d040f7824 */ /* 0x000fe200078e020f */
[----:B------:R-:W-:Y:S01]  /*0220*/  ISETP.LT.U32.AND P1, PT, R12, -0x6db6db6d, PT ;  /* 0x924924930c00780c */ /* 0x000fe20003f21070 */
[----:B------:R-:W-:-:S03]  /*0230*/  IMAD.IADD R6, R7, 0x1, R11 ;  /* 0x0000000107067824 */ /* 0x000fc600078e020b */
[----:B------:R-:W-:Y:S02]  /*0240*/  IADD3 R12, PT, PT, R13, R15, RZ ;  /* 0x0000000f0d0c7210 */ /* 0x000fe40007ffe0ff */
[----:B------:R-:W-:-:S04]  /*0250*/  ISETP.LT.U32.OR.EX P0, PT, R6, 0x33333333, P2, P0 ;  /* 0x333333330600780c */ /* 0x000fc80001701500 */
[----:B------:R-:W-:-:S13]  /*0260*/  ISETP.LT.U32.OR.EX P0, PT, R12, 0x24924924, P0, P1 ;  /* 0x249249240c00780c */ /* 0x000fda0000701510 */
[----:B------:R-:W-:Y:S05]  /*0270*/  @P0 BRA `(.L_x_1) ;  /* 0x0000000000e40947 */ /* 0x000fea0003800000 */
[----:B------:R-:W0:Y:S01]  /*0280*/  I2F.U64 R7, R8 ;  /* 0x0000000800077312 */ /* 0x000e220000301000 */
[----:B------:R-:W-:Y:S01]  /*0290*/  BSSY.RECONVERGENT B1, `(.L_x_2) ;  /* 0x000000c000017945 */ /* 0x000fe20003800200 */
[----:B0-----:R-:W-:-:S06]  /*02a0*/  VIADD R0, R7, 0xf3000000 ;  /* 0xf300000007007836 */ /* 0x001fcc0000000000 */
[----:B------:R0:W1:Y:S01]  /*02b0*/  MUFU.RSQ R6, R7 ;  /* 0x0000000700067308 */ /* 0x0000620000001400 */
[----:B------:R-:W-:-:S13]  /*02c0*/  ISETP.GT.U32.AND P0, PT, R0, 0x727fffff, PT ;  /* 0x727fffff0000780c */ /* 0x000fda0003f04070 */
[----:B0-----:R-:W-:Y:S05]  /*02d0*/  @!P0 BRA `(.L_x_3) ;  /* 0x00000000000c8947 */ /* 0x001fea0003800000 */
[----:B------:R-:W-:-:S07]  /*02e0*/  MOV R14, 0x300 ;  /* 0x00000300000e7802 */ /* 0x000fce0000000f00 */
[----:B-1----:R-:W-:Y:S05]  /*02f0*/  CALL.REL.NOINC `($__internal_1_$__cuda_sm20_sqrt_rn_f32_slowpath) ;  /* 0x0000000400f07944 */ /* 0x002fea0003c00000 */
[----:B------:R-:W-:Y:S05]  /*0300*/  BRA `(.L_x_4) ;  /* 0x0000000000107947 */ /* 0x000fea0003800000 */
.L_x_3:
[----:B-1----:R-:W-:Y:S01]  /*0310*/  FMUL.FTZ R0, R7, R6 ;  /* 0x0000000607007220 */ /* 0x002fe20000410000 */
[----:B------:R-:W-:-:S03]  /*0320*/  FMUL.FTZ R6, R6, 0.5 ;  /* 0x3f00000006067820 */ /* 0x000fc60000410000 */
[----:B------:R-:W-:-:S04]  /*0330*/  FFMA R7, -R0, R0, R7 ;  /* 0x0000000000077223 */ /* 0x000fc80000000107 */
[----:B------:R-:W-:-:S07]  /*0340*/  FFMA R0, R7, R6, R0 ;  /* 0x0000000607007223 */ /* 0x000fce0000000000 */
.L_x_4:
[----:B------:R-:W-:Y:S05]  /*0350*/  BSYNC.RECONVERGENT B1 ;  /* 0x0000000000017941 */ /* 0x000fea0003800200 */
.L_x_2:
[----:B------:R-:W-:-:S13]  /*0360*/  FSETP.GT.AND P0, PT, R0, 2, PT ;  /* 0x400000000000780b */ /* 0x000fda0003f04000 */
[----:B------:R-:W-:Y:S05]  /*0370*/  @!P0 BRA `(.L_x_5) ;  /* 0x0000000000a88947 */ /* 0x000fea0003800000 */
[----:B------:R-:W-:Y:S02]  /*0380*/  HFMA2 R13, -RZ, RZ, 0, 0 ;  /* 0x00000000ff0d7431 */ /* 0x000fe400000001ff */
[----:B------:R-:W-:-:S07]  /*0390*/  IMAD.MOV.U32 R11, RZ, RZ, 0x2 ;  /* 0x00000002ff0b7424 */ /* 0x000fce00078e00ff */
.L_x_10:
[----:B------:R-:W-:Y:S01]  /*03a0*/  LOP3.LUT R6, R5, R13, RZ, 0xfc, !PT ;  /* 0x0000000d05067212 */ /* 0x000fe200078efcff */
[----:B------:R-:W-:Y:S03]  /*03b0*/  BSSY.RECONVERGENT B1, `(.L_x_6) ;  /* 0x000001b000017945 */ /* 0x000fe60003800200 */
[----:B------:R-:W-:-:S13]  /*03c0*/  ISETP.NE.U32.AND P0, PT, R6, RZ, PT ;  /* 0x000000ff0600720c */ /* 0x000fda0003f05070 */
[----:B------:R-:W-:Y:S05]  /*03d0*/  @P0 BRA `(.L_x_7) ;  /* 0x0000000000500947 */ /* 0x000fea0003800000 */
[----:B------:R-:W0:Y:S01]  /*03e0*/  I2F.U32.RP R12, R11 ;  /* 0x0000000b000c7306 */ /* 0x000e220000209000 */
[----:B------:R-:W-:-:S07]  /*03f0*/  ISETP.NE.U32.AND P1, PT, R11, RZ, PT ;  /* 0x000000ff0b00720c */ /* 0x000fce0003f25070 */
[----:B0-----:R-:W0:Y:S02]  /*0400*/  MUFU.RCP R12, R12 ;  /* 0x0000000c000c7308 */ /* 0x001e240000001000 */
[----:B0-----:R-:W-:-:S06]  /*0410*/  VIADD R6, R12, 0xffffffe ;  /* 0x0ffffffe0c067836 */ /* 0x001fcc0000000000 */
[----:B------:R0:W1:Y:S02]  /*0420*/  F2I.FTZ.U32.TRUNC.NTZ R7, R6 ;  /* 0x0000000600077305 */ /* 0x000064000021f000 */
[----:B0-----:R-:W-:Y:S01]  /*0430*/  MOV R6, RZ ;  /* 0x000000ff00067202 */ /* 0x001fe20000000f00 */
[----:B-1----:R-:W-:-:S04]  /*0440*/  IMAD.MOV R14, RZ, RZ, -R7 ;  /* 0x000000ffff0e7224 */ /* 0x002fc800078e0a07 */
[----:B------:R-:W-:-:S04]  /*0450*/  IMAD R15, R14, R11, RZ ;  /* 0x0000000b0e0f7224 */ /* 0x000fc800078e02ff */
[----:B------:R-:W-:-:S06]  /*0460*/  IMAD.HI.U32 R7, R7, R15, R6 ;  /* 0x0000000f07077227 */ /* 0x000fcc00078e0006 */
[----:B------:R-:W-:-:S04]  /*0470*/  IMAD.HI.U32 R7, R7, R4, RZ ;  /* 0x0000000407077227 */ /* 0x000fc800078e00ff */
[----:B------:R-:W-:-:S04]  /*0480*/  IMAD.MOV R7, RZ, RZ, -R7 ;  /* 0x000000ffff077224 */ /* 0x000fc800078e0a07 */
[----:B------:R-:W-:-:S05]  /*0490*/  IMAD R14, R11, R7, R4 ;  /* 0x000000070b0e7224 */ /* 0x000fca00078e0204 */
[----:B------:R-:W-:-:S13]  /*04a0*/  ISETP.GE.U32.AND P0, PT, R14, R11, PT ;  /* 0x0000000b0e00720c */ /* 0x000fda0003f06070 */
[----:B------:R-:W-:-:S05]  /*04b0*/  @P0 IMAD.IADD R14, R14, 0x1, -R11 ;  /* 0x000000010e0e0824 */ /* 0x000fca00078e0a0b */
[----:B------:R-:W-:-:S13]  /*04c0*/  ISETP.GE.U32.AND P0, PT, R14, R11, PT ;  /* 0x0000000b0e00720c */ /* 0x000fda0003f06070 */
[-C--:B------:R-:W-:Y:S02]  /*04d0*/  @P0 IADD3 R14, PT, PT, R14, -R11.reuse, RZ ;  /* 0x8000000b0e0e0210 */ /* 0x080fe40007ffe0ff */
[----:B------:R-:W-:-:S04]  /*04e0*/  @!P1 LOP3.LUT R14, RZ, R11, RZ, 0x33, !PT ;  /* 0x0000000bff0e9212 */ /* 0x000fc800078e33ff */
[----:B------:R-:W-:-:S04]  /*04f0*/  ISETP.NE.U32.AND P0, PT, R14, RZ, PT ;  /* 0x000000ff0e00720c */ /* 0x000fc80003f05070 */
[----:B------:R-:W-:Y:S01]  /*0500*/  ISETP.NE.AND.EX P0, PT, RZ, RZ, PT, P0 ;  /* 0x000000ffff00720c */ /* 0x000fe20003f05300 */
[----:B------:R-:W-:-:S12]  /*0510*/  BRA `(.L_x_8) ;  /* 0x0000000000107947 */ /* 0x000fd80003800000 */
.L_x_7:
[----:B------:R-:W-:-:S07]  /*0520*/  MOV R12, 0x540 ;  /* 0x00000540000c7802 */ /* 0x000fce0000000f00 */
[----:B------:R-:W-:Y:S05]  /*0530*/  CALL.REL.NOINC `($__internal_0_$__cuda_sm20_rem_u64) ;  /* 0x0000000000587944 */ /* 0x000fea0003c00000 */
[----:B------:R-:W-:-:S04]  /*0540*/  ISETP.NE.U32.AND P0, PT, R14, RZ, PT ;  /* 0x000000ff0e00720c */ /* 0x000fc80003f05070 */
[----:B------:R-:W-:-:S13]  /*0550*/  ISETP.NE.AND.EX P0, PT, R15, RZ, PT, P0 ;  /* 0x000000ff0f00720c */ /* 0x000fda0003f05300 */
.L_x_8:
[----:B------:R-:W-:Y:S05]  /*0560*/  BSYNC.RECONVERGENT B1 ;  /* 0x0000000000017941 */ /* 0x000fea0003800200 */
.L_x_6:
[----:B------:R-:W-:Y:S05]  /*0570*/  @!P0 BRA `(.L_x_9) ;  /* 0x00000000001c8947 */ /* 0x000fea0003800000 */
[----:B------:R-:W-:-:S05]  /*0580*/  IADD3 R12, P0, PT, R11, 0x1, RZ ;  /* 0x000000010b0c7810 */ /* 0x000fca0007f1e0ff */
[----:B------:R-:W-:-:S04]  /*0590*/  IMAD.X R13, RZ, RZ, R13, P0 ;  /* 0x000000ffff0d7224 */ /* 0x000fc800000e060d */
[----:B------:R-:W0:Y:S02]  /*05a0*/  I2F.U64 R7, R12 ;  /* 0x0000000c00077312 */ /* 0x000e240000301000 */
[----:B0-----:R-:W-:-:S13]  /*05b0*/  FSETP.GT.AND P0, PT, R0, R7, PT ;  /* 0x000000070000720b */ /* 0x001fda0003f04000 */
[----:B------:R-:W-:Y:S05]  /*05c0*/  @!P0 BRA `(.L_x_5) ;  /* 0x0000000000148947 */ /* 0x000fea0003800000 */
[----:B------:R-:W-:Y:S01]  /*05d0*/  IMAD.MOV.U32 R11, RZ, RZ, R12 ;  /* 0x000000ffff0b7224 */ /* 0x000fe200078e000c */
[----:B------:R-:W-:Y:S06]  /*05e0*/  BRA `(.L_x_10) ;  /* 0xfffffffc006c7947 */ /* 0x000fec000383ffff */
.L_x_9:
[----:B------:R0:W-:Y:S01]  /*05f0*/  STG.E.64 desc[UR6][R2.64], RZ ;  /* 0x000000ff02007986 */ /* 0x0001e2000c101b06 */
[----:B------:R-:W-:Y:S05]  /*0600*/  BRA `(.L_x_5) ;  /* 0x0000000000047947 */ /* 0x000fea0003800000 */
.L_x_1:
[----:B------:R1:W-:Y:S02]  /*0610*/  STG.E.64 desc[UR6][R2.64], RZ ;  /* 0x000000ff02007986 */ /* 0x0003e4000c101b06 */
.L_x_5:
[----:B------:R-:W-:Y:S05]  /*0620*/  BSYNC.RECONVERGENT B0 ;  /* 0x0000000000007941 */ /* 0x000fea0003800200 */
.L_x_0:
[----:B------:R-:W2:Y:S01]  /*0630*/  LDCU.64 UR4, c[0x0][0x388] ;  /* 0x00007100ff0477ac */ /* 0x000ea20008000a00 */
[----:B------:R-:W-:-:S04]  /*0640*/  IADD3 R8, P0, PT, R10, R8, RZ ;  /* 0x000000080a087210 */ /* 0x000fc80007f1e0ff */
[----:B------:R-:W-:Y:S02]  /*0650*/  LEA.HI.X.SX32 R9, R10, R9, 0x1, P0 ;  /* 0x000000090a097211 */ /* 0x000fe400000f0eff */
[----:B--2---:R-:W-:-:S04]  /*0660*/  ISETP.GE.U32.AND P0, PT, R8, UR4, PT ;  /* 0x0000000408007c0c */ /* 0x004fc8000bf06070 */
[----:B------:R-:W-:-:S13]  /*0670*/  ISETP.GE.U32.AND.EX P0, PT, R9, UR5, PT, P0 ;  /* 0x0000000509007c0c */ /* 0x000fda000bf06100 */
[----:B------:R-:W-:Y:S05]  /*0680*/  @!P0 BRA `(.L_x_11) ;  /* 0xfffffff800908947 */ /* 0x000fea000383ffff */
[----:B------:R-:W-:Y:S05]  /*0690*/  EXIT ;  /* 0x000000000000794d */ /* 0x000fea0003800000 */
        .weak           $__internal_0_$__cuda_sm20_rem_u64
        .type           $__internal_0_$__cuda_sm20_rem_u64,@function
        .size           $__internal_0_$__cuda_sm20_rem_u64,($__internal_1_$__cuda_sm20_sqrt_rn_f32_slowpath - $__internal_0_$__cuda_sm20_rem_u64)
$__internal_0_$__cuda_sm20_rem_u64:
[----:B------:R-:W-:Y:S01]  /*06a0*/  MOV R16, R11 ;  /* 0x0000000b00107202 */ /* 0x000fe20000000f00 */
[----:B------:R-:W-:-:S05]  /*06b0*/  IMAD.MOV.U32 R17, RZ, RZ, R13 ;  /* 0x000000ffff117224 */ /* 0x000fca00078e000d */
[----:B------:R-:W0:Y:S08]  /*06c0*/  I2F.U64.RP R16, R16 ;  /* 0x0000001000107312 */ /* 0x000e300000309000 */
[----:B0-----:R-:W0:Y:S02]  /*06d0*/  MUFU.RCP R6, R16 ;  /* 0x0000001000067308 */ /* 0x001e240000001000 */
[----:B0-----:R-:W-:-:S06]  /*06e0*/  VIADD R6, R6, 0x1ffffffe ;  /* 0x1ffffffe06067836 */ /* 0x001fcc0000000000 */
[----:B------:R-:W0:Y:S02]  /*06f0*/  F2I.U64.TRUNC R6, R6 ;  /* 0x0000000600067311 */ /* 0x000e24000020d800 */
[----:B0-----:R-:W-:-:S04]  /*0700*/  IMAD.WIDE.U32 R14, R6, R11, RZ ;  /* 0x0000000b060e7225 */ /* 0x001fc800078e00ff */
[----:B------:R-:W-:Y:S01]  /*0710*/  IMAD R15, R6, R13, R15 ;  /* 0x0000000d060f7224 */ /* 0x000fe200078e020f */
[----:B------:R-:W-:-:S03]  /*0720*/  IADD3 R19, P0, PT, RZ, -R14, RZ ;  /* 0x8000000eff137210 */ /* 0x000fc60007f1e0ff */
[----:B------:R-:W-:Y:S02]  /*0730*/  IMAD R15, R7, R11, R15 ;  /* 0x0000000b070f7224 */ /* 0x000fe400078e020f */
[----:B------:R-:W-:-:S03]  /*0740*/  IMAD.HI.U32 R14, R6, R19, RZ ;  /* 0x00000013060e7227 */ /* 0x000fc600078e00ff */
[----:B------:R-:W-:Y:S01]  /*0750*/  IADD3.X R21, PT, PT, RZ, ~R15, RZ, P0, !PT ;  /* 0x8000000fff157210 */ /* 0x000fe200007fe4ff */
[----:B------:R-:W-:-:S04]  /*0760*/  IMAD.MOV.U32 R15, RZ, RZ, R6 ;  /* 0x000000ffff0f7224 */ /* 0x000fc800078e0006 */
[----:B------:R-:W-:-:S04]  /*0770*/  IMAD.WIDE.U32 R14, P0, R6, R21, R14 ;  /* 0x00000015060e7225 */ /* 0x000fc8000780000e */
[C---:B------:R-:W-:Y:S02]  /*0780*/  IMAD R17, R7.reuse, R21, RZ ;  /* 0x0000001507117224 */ /* 0x040fe400078e02ff */
[----:B------:R-:W-:-:S04]  /*0790*/  IMAD.HI.U32 R14, P1, R7, R19, R14 ;  /* 0x00000013070e7227 */ /* 0x000fc8000782000e */
[----:B------:R-:W-:Y:S01]  /*07a0*/  IMAD.HI.U32 R21, R7, R21, RZ ;  /* 0x0000001507157227 */ /* 0x000fe200078e00ff */
[----:B------:R-:W-:-:S03]  /*07b0*/  IADD3 R15, P2, PT, R17, R14, RZ ;  /* 0x0000000e110f7210 */ /* 0x000fc60007f5e0ff */
[----:B------:R-:W-:Y:S02]  /*07c0*/  IMAD.X R14, R21, 0x1, R7, P0 ;  /* 0x00000001150e7824 */ /* 0x000fe400000e0607 */
[----:B------:R-:W-:-:S03]  /*07d0*/  IMAD.WIDE.U32 R6, R15, R11, RZ ;  /* 0x0000000b0f067225 */ /* 0x000fc600078e00ff */
[----:B------:R-:W-:Y:S01]  /*07e0*/  IADD3.X R16, PT, PT, RZ, RZ, R14, P2, P1 ;  /* 0x000000ffff107210 */ /* 0x000fe200017e240e */
[----:B------:R-:W-:Y:S01]  /*07f0*/  IMAD R7, R15, R13, R7 ;  /* 0x0000000d0f077224 */ /* 0x000fe200078e0207 */
[----:B------:R-:W-:-:S03]  /*0800*/  IADD3 R17, P0, PT, RZ, -R6, RZ ;  /* 0x80000006ff117210 */ /* 0x000fc60007f1e0ff */
[----:B------:R-:W-:Y:S02]  /*0810*/  IMAD R7, R16, R11, R7 ;  /* 0x0000000b10077224 */ /* 0x000fe400078e0207 */
[----:B------:R-:W-:-:S03]  /*0820*/  IMAD.HI.U32 R14, R15, R17, RZ ;  /* 0x000000110f0e7227 */ /* 0x000fc600078e00ff */
[----:B------:R-:W-:-:S05]  /*0830*/  IADD3.X R7, PT, PT, RZ, ~R7, RZ, P0, !PT ;  /* 0x80000007ff077210 */ /* 0x000fca00007fe4ff */
[----:B------:R-:W-:-:S04]  /*0840*/  IMAD.WIDE.U32 R14, P0, R15, R7, R14 ;  /* 0x000000070f0e7225 */ /* 0x000fc8000780000e */
[C---:B------:R-:W-:Y:S02]  /*0850*/  IMAD R6, R16.reuse, R7, RZ ;  /* 0x0000000710067224 */ /* 0x040fe400078e02ff */
[----:B------:R-:W-:-:S04]  /*0860*/  IMAD.HI.U32 R15, P1, R16, R17, R14 ;  /* 0x00000011100f7227 */ /* 0x000fc8000782000e */
[----:B------:R-:W-:Y:S01]  /*0870*/  IMAD.HI.U32 R7, R16, R7, RZ ;  /* 0x0000000710077227 */ /* 0x000fe200078e00ff */
[----:B------:R-:W-:-:S03]  /*0880*/  IADD3 R15, P2, PT, R6, R15, RZ ;  /* 0x0000000f060f7210 */ /* 0x000fc60007f5e0ff */
[----:B------:R-:W-:Y:S02]  /*0890*/  IMAD.X R16, R7, 0x1, R16, P0 ;  /* 0x0000000107107824 */ /* 0x000fe400000e0610 */
[----:B------:R-:W-:Y:S02]  /*08a0*/  HFMA2 R7, -RZ, RZ, 0, 0 ;  /* 0x00000000ff077431 */ /* 0x000fe400000001ff */
[----:B------:R-:W-:Y:S01]  /*08b0*/  IMAD.HI.U32 R6, R15, R4, RZ ;  /* 0x000000040f067227 */ /* 0x000fe200078e00ff */
[----:B------:R-:W-:-:S05]  /*08c0*/  IADD3.X R17, PT, PT, RZ, RZ, R16, P2, P1 ;  /* 0x000000ffff117210 */ /* 0x000fca00017e2410 */
[----:B------:R-:W-:-:S04]  /*08d0*/  IMAD.HI.U32 R14, R17, R5, RZ ;  /* 0x00000005110e7227 */ /* 0x000fc800078e00ff */
[----:B------:R-:W-:-:S04]  /*08e0*/  IMAD.WIDE.U32 R6, R15, R5, R6 ;  /* 0x000000050f067225 */ /* 0x000fc800078e0006 */
[C---:B------:R-:W-:Y:S02]  /*08f0*/  IMAD R15, R17.reuse, R5, RZ ;  /* 0x00000005110f7224 */ /* 0x040fe400078e02ff */
[----:B------:R-:W-:-:S04]  /*0900*/  IMAD.HI.U32 R6, P0, R17, R4, R6 ;  /* 0x0000000411067227 */ /* 0x000fc80007800006 */
[----:B------:R-:W-:Y:S01]  /*0910*/  IMAD.X R14, RZ, RZ, R14, P0 ;  /* 0x000000ffff0e7224 */ /* 0x000fe200000e060e */
[----:B------:R-:W-:-:S04]  /*0920*/  IADD3 R16, P1, PT, R15, R6, RZ ;  /* 0x000000060f107210 */ /* 0x000fc80007f3e0ff */
[----:B------:R-:W-:Y:S01]  /*0930*/  IADD3.X R14, PT, PT, RZ, R14, RZ, P1, !PT ;  /* 0x0000000eff0e7210 */ /* 0x000fe20000ffe4ff */
[----:B------:R-:W-:-:S04]  /*0940*/  IMAD.WIDE.U32 R6, R16, R11, RZ ;  /* 0x0000000b10067225 */ /* 0x000fc800078e00ff */
[----:B------:R-:W-:Y:S01]  /*0950*/  IMAD R16, R16, R13, R7 ;  /* 0x0000000d10107224 */ /* 0x000fe200078e0207 */
[----:B------:R-:W-:-:S03]  /*0960*/  IADD3 R18, P1, PT, -R6, R4, RZ ;  /* 0x0000000406127210 */ /* 0x000fc60007f3e1ff */
[-C--:B------:R-:W-:Y:S01]  /*0970*/  IMAD R7, R14, R11.reuse, R16 ;  /* 0x0000000b0e077224 */ /* 0x080fe200078e0210 */
[----:B------:R-:W-:-:S03]  /*0980*/  ISETP.GE.U32.AND P0, PT, R18, R11, PT ;  /* 0x0000000b1200720c */ /* 0x000fc60003f06070 */
[----:B------:R-:W-:Y:S01]  /*0990*/  IMAD.X R14, R5, 0x1, ~R7, P1 ;  /* 0x00000001050e7824 */ /* 0x000fe200008e0e07 */
[----:B------:R-:W-:Y:S01]  /*09a0*/  IADD3 R6, P1, PT, -R11, R18, RZ ;  /* 0x000000120b067210 */ /* 0x000fe20007f3e1ff */
[----:B------:R-:W-:-:S03]  /*09b0*/  IMAD.MOV.U32 R7, RZ, RZ, 0x0 ;  /* 0x00000000ff077424 */ /* 0x000fc600078e00ff */
[----:B------:R-:W-:Y:S02]  /*09c0*/  ISETP.GE.U32.AND.EX P0, PT, R14, R13, PT, P0 ;  /* 0x0000000d0e00720c */ /* 0x000fe40003f06100 */
[----:B------:R-:W-:Y:S02]  /*09d0*/  IADD3.X R16, PT, PT, ~R13, R14, RZ, P1, !PT ;  /* 0x0000000e0d107210 */ /* 0x000fe40000ffe5ff */
[----:B------:R-:W-:Y:S02]  /*09e0*/  SEL R6, R6, R18, P0 ;  /* 0x0000001206067207 */ /* 0x000fe40000000000 */
[----:B------:R-:W-:Y:S02]  /*09f0*/  SEL R16, R16, R14, P0 ;  /* 0x0000000e10107207 */ /* 0x000fe40000000000 */
[----:B------:R-:W-:Y:S02]  /*0a00*/  ISETP.GE.U32.AND P0, PT, R6, R11, PT ;  /* 0x0000000b0600720c */ /* 0x000fe40003f06070 */
[----:B------:R-:W-:-:S02]  /*0a10*/  IADD3 R14, P2, PT, -R11, R6, RZ ;  /* 0x000000060b0e7210 */ /* 0x000fc40007f5e1ff */
[C---:B------:R-:W-:Y:S02]  /*0a20*/  ISETP.GE.U32.AND.EX P0, PT, R16.reuse, R13, PT, P0 ;  /* 0x0000000d1000720c */ /* 0x040fe40003f06100 */
[----:B------:R-:W-:Y:S01]  /*0a30*/  ISETP.NE.U32.AND P1, PT, R11, RZ, PT ;  /* 0x000000ff0b00720c */ /* 0x000fe20003f25070 */
[----:B------:R-:W-:Y:S01]  /*0a40*/  IMAD.X R15, R16, 0x1, ~R13, P2 ;  /* 0x00000001100f7824 */ /* 0x000fe200010e0e0d */
[----:B------:R-:W-:Y:S02]  /*0a50*/  SEL R14, R14, R6, P0 ;  /* 0x000000060e0e7207 */ /* 0x000fe40000000000 */
[----:B------:R-:W-:Y:S02]  /*0a60*/  MOV R6, R12 ;  /* 0x0000000c00067202 */ /* 0x000fe40000000f00 */
[----:B------:R-:W-:Y:S02]  /*0a70*/  ISETP.NE.AND.EX P1, PT, R13, RZ, PT, P1 ;  /* 0x000000ff0d00720c */ /* 0x000fe40003f25310 */
[----:B------:R-:W-:-:S02]  /*0a80*/  SEL R15, R15, R16, P0 ;  /* 0x000000100f0f7207 */ /* 0x000fc40000000000 */
[----:B------:R-:W-:Y:S02]  /*0a90*/  SEL R14, R14, 0xffffffff, P1 ;  /* 0xffffffff0e0e7807 */ /* 0x000fe40000800000 */
[----:B------:R-:W-:Y:S01]  /*0aa0*/  SEL R15, R15, 0xffffffff, P1 ;  /* 0xffffffff0f0f7807 */ /* 0x000fe20000800000 */
[----:B------:R-:W-:Y:S06]  /*0ab0*/  RET.REL.NODEC R6 `(_Z11prime_checkPmm) ;  /* 0xfffffff406507950 */ /* 0x000fec0003c3ffff */
        .weak           $__internal_1_$__cuda_sm20_sqrt_rn_f32_slowpath
        .type           $__internal_1_$__cuda_sm20_sqrt_rn_f32_slowpath,@function
        .size           $__internal_1_$__cuda_sm20_sqrt_rn_f32_slowpath,(.L_x_15 - $__internal_1_$__cuda_sm20_sqrt_rn_f32_slowpath)
$__internal_1_$__cuda_sm20_sqrt_rn_f32_slowpath:
[----:B------:R-:W-:-:S13]  /*0ac0*/  LOP3.LUT P0, RZ, R7, 0x7fffffff, RZ, 0xc0, !PT ;  /* 0x7fffffff07ff7812 */ /* 0x000fda000780c0ff */
[----:B------:R-:W-:Y:S01]  /*0ad0*/  @!P0 MOV R6, R7 ;  /* 0x0000000700068202 */ /* 0x000fe20000000f00 */
[----:B------:R-:W-:Y:S06]  /*0ae0*/  @!P0 BRA `(.L_x_12) ;  /* 0x0000000000448947 */ /* 0x000fec0003800000 */
[----:B------:R-:W-:Y:S01]  /*0af0*/  FSETP.GEU.FTZ.AND P0, PT, R7, RZ, PT ;  /* 0x000000ff0700720b */ /* 0x000fe20003f1e000 */
[----:B------:R-:W-:-:S12]  /*0b00*/  IMAD.MOV.U32 R0, RZ, RZ, R7 ;  /* 0x000000ffff007224 */ /* 0x000fd800078e0007 */
[----:B------:R-:W-:Y:S01]  /*0b10*/  @!P0 MOV R6, 0x7fffffff ;  /* 0x7fffffff00068802 */ /* 0x000fe20000000f00 */
[----:B------:R-:W-:Y:S06]  /*0b20*/  @!P0 BRA `(.L_x_12) ;  /* 0x0000000000348947 */ /* 0x000fec0003800000 */
[----:B------:R-:W-:-:S13]  /*0b30*/  FSETP.GTU.FTZ.AND P0, PT, |R0|, +INF , PT ;  /* 0x7f8000000000780b */ /* 0x000fda0003f1c200 */
[----:B------:R-:W-:Y:S01]  /*0b40*/  @P0 FADD.FTZ R6, R0, 1 ;  /* 0x3f80000000060421 */ /* 0x000fe20000010000 */
[----:B------:R-:W-:Y:S06]  /*0b50*/  @P0 BRA `(.L_x_12) ;  /* 0x0000000000280947 */ /* 0x000fec0003800000 */
[----:B------:R-:W-:-:S13]  /*0b60*/  FSETP.NEU.FTZ.AND P0, PT, |R0|, +INF , PT ;  /* 0x7f8000000000780b */ /* 0x000fda0003f1d200 */
[----:B------:R-:W-:-:S04]  /*0b70*/  @P0 FFMA R7, R0, 1.84467440737095516160e+19, RZ ;  /* 0x5f80000000070823 */ /* 0x000fc800000000ff */
[----:B------:R-:W0:Y:S02]  /*0b80*/  @P0 MUFU.RSQ R6, R7 ;  /* 0x0000000700060308 */ /* 0x000e240000001400 */
[----:B0-----:R-:W-:Y:S01]  /*0b90*/  @P0 FMUL.FTZ R12, R7, R6 ;  /* 0x00000006070c0220 */ /* 0x001fe20000410000 */
[----:B------:R-:W-:Y:S01]  /*0ba0*/  @P0 FMUL.FTZ R13, R6, 0.5 ;  /* 0x3f000000060d0820 */ /* 0x000fe20000410000 */
[----:B------:R-:W-:Y:S02]  /*0bb0*/  @!P0 IMAD.MOV.U32 R6, RZ, RZ, R0 ;  /* 0x000000ffff068224 */ /* 0x000fe400078e0000 */
[----:B------:R-:W-:-:S04]  /*0bc0*/  @P0 FADD.FTZ R11, -R12, -RZ ;  /* 0x800000ff0c0b0221 */ /* 0x000fc80000010100 */
[----:B------:R-:W-:-:S04]  /*0bd0*/  @P0 FFMA R11, R12, R11, R7 ;  /* 0x0000000b0c0b0223 */ /* 0x000fc80000000007 */
[----:B------:R-:W-:-:S04]  /*0be0*/  @P0 FFMA R11, R11, R13, R12 ;  /* 0x0000000d0b0b0223 */ /* 0x000fc8000000000c */
[----:B------:R-:W-:-:S07]  /*0bf0*/  @P0 FMUL.FTZ R6, R11, 2.3283064365386962891e-10 ;  /* 0x2f8000000b060820 */ /* 0x000fce0000410000 */
.L_x_12:
[----:B------:R-:W-:Y:S01]  /*0c00*/  HFMA2 R7, -RZ, RZ, 0, 0 ;  /* 0x00000000ff077431 */ /* 0x000fe200000001ff */
[----:B------:R-:W-:Y:S01]  /*0c10*/  MOV R0, R6 ;  /* 0x0000000600007202 */ /* 0x000fe20000000f00 */
[----:B------:R-:W-:-:S04]  /*0c20*/  IMAD.MOV.U32 R6, RZ, RZ, R14 ;  /* 0x000000ffff067224 */ /* 0x000fc800078e000e */
[----:B------:R-:W-:Y:S05]  /*0c30*/  RET.REL.NODEC R6 `(_Z11prime_checkPmm) ;  /* 0xfffffff006f07950 */ /* 0x000fea0003c3ffff */
.L_x_13:
[----:B------:R-:W-:-:S00]  /*0c40*/  BRA `(.L_x_13) ;  /* 0xfffffffc00fc7947 */ /* 0x000fc0000383ffff */
[----:B------:R-:W-:-:S00]  /*0c50*/  NOP ;  /* 0x0000000000007918 */ /* 0x000fc00000000000 */
        /* <DEDUP_REMOVED lines=10> */
.L_x_15:


//--------------------- .nv.shared.reserved.0     --------------------------
	.section	.nv.shared.reserved.0,"aw",@nobits
	.weak		__nv_reservedSMEM_offset_0_alias
	.size		__nv_reservedSMEM_offset_0_alias, 0, 64
	.other		__nv_reservedSMEM_offset_0_alias,@"STO_CUDA_RESERVED_SHARED STV_DEFAULT"
__nv_reservedSMEM_offset_0_alias:
	.zero		0
	.zero		64


//--------------------- .nv.constant0._Z11prime_checkPmm --------------------------
	.section	.nv.constant0._Z11prime_checkPmm,"a",@progbits
	.sectionflags	@""
	.align	4
.nv.constant0._Z11prime_checkPmm:
	.zero		912


//--------------------- SYMBOLS --------------------------

	.type		.nv.reservedSmem.offset0,@object
	.size		.nv.reservedSmem.offset0,0x4
